//
// Generated by NVIDIA NVVM Compiler
//
// Compiler Build ID: CL-36424714
// Cuda compilation tools, release 13.0, V13.0.88
// Based on NVVM 20.0.0
//

.version 9.0
.target sm_100
.address_size 64

	// .globl	imshiftap

.visible .entry imshiftap(
	.param .u64 .ptr .align 1 imshiftap_param_0,
	.param .u64 .ptr .align 1 imshiftap_param_1,
	.param .u32 imshiftap_param_2,
	.param .u32 imshiftap_param_3,
	.param .u32 imshiftap_param_4,
	.param .u32 imshiftap_param_5,
	.param .u32 imshiftap_param_6,
	.param .u32 imshiftap_param_7,
	.param .u32 imshiftap_param_8,
	.param .u32 imshiftap_param_9,
	.param .u32 imshiftap_param_10
)
{
	.reg .pred 	%p<36>;
	.reg .b32 	%r<25>;
	.reg .b32 	%f<13>;
	.reg .b64 	%rd<69>;
	.reg .b64 	%fd<45>;

	ld.param.u64 	%rd9, [imshiftap_param_0];
	ld.param.u64 	%rd10, [imshiftap_param_1];
	ld.param.u32 	%r1, [imshiftap_param_2];
	ld.param.u32 	%r2, [imshiftap_param_3];
	ld.param.u32 	%r3, [imshiftap_param_4];
	ld.param.u32 	%r4, [imshiftap_param_5];
	ld.param.s32 	%rd11, [imshiftap_param_6];
	ld.param.u32 	%r9, [imshiftap_param_7];
	ld.param.u32 	%r6, [imshiftap_param_8];
	ld.param.u32 	%r7, [imshiftap_param_9];
	ld.param.u32 	%r8, [imshiftap_param_10];
	cvta.to.global.u64 	%rd1, %rd10;
	cvta.to.global.u64 	%rd2, %rd9;
	mov.u32 	%r10, %ctaid.x;
	mov.u32 	%r11, %ntid.x;
	mov.u32 	%r12, %tid.x;
	mad.lo.s32 	%r13, %r10, %r11, %r12;
	cvt.u64.u32 	%rd3, %r13;
	mov.u32 	%r14, %ctaid.y;
	mov.u32 	%r15, %ntid.y;
	mov.u32 	%r16, %tid.y;
	mad.lo.s32 	%r17, %r14, %r15, %r16;
	cvt.u64.u32 	%rd4, %r17;
	setp.ge.s64 	%p1, %rd3, %rd11;
	setp.ge.s32 	%p2, %r17, %r9;
	or.pred  	%p3, %p1, %p2;
	@%p3 bra 	$L__BB0_18;
	setp.eq.s32 	%p4, %r8, 0;
	@%p4 bra 	$L__BB0_3;
	cvt.u64.u32 	%rd12, %r9;
	mad.lo.s64 	%rd13, %rd12, %rd3, %rd4;
	shl.b64 	%rd14, %rd13, 2;
	add.s64 	%rd15, %rd2, %rd14;
	mov.b32 	%r19, 0;
	st.global.u32 	[%rd15], %r19;
	bra.uni 	$L__BB0_18;
$L__BB0_3:
	or.b32  	%r20, %r7, %r6;
	setp.lt.s32 	%p5, %r20, 0;
	@%p5 bra 	$L__BB0_7;
	cvt.s64.s32 	%rd56, %r6;
	add.s64 	%rd5, %rd56, %rd3;
	cvt.s64.s32 	%rd57, %r7;
	add.s64 	%rd6, %rd57, %rd4;
	cvt.s64.s32 	%rd58, %r1;
	setp.lt.s64 	%p30, %rd5, %rd58;
	cvt.s64.s32 	%rd59, %r2;
	setp.ge.s64 	%p31, %rd5, %rd59;
	or.pred  	%p32, %p30, %p31;
	@%p32 bra 	$L__BB0_18;
	cvt.s64.s32 	%rd60, %r3;
	setp.lt.s64 	%p33, %rd6, %rd60;
	cvt.s64.s32 	%rd61, %r4;
	setp.ge.s64 	%p34, %rd6, %rd61;
	or.pred  	%p35, %p33, %p34;
	@%p35 bra 	$L__BB0_18;
	cvt.u64.u32 	%rd62, %r9;
	mad.lo.s64 	%rd63, %rd62, %rd3, %rd4;
	shl.b64 	%rd64, %rd63, 3;
	add.s64 	%rd65, %rd1, %rd64;
	ld.global.f32 	%f10, [%rd65];
	cvt.f64.f32 	%fd34, %f10;
	ld.global.f32 	%f11, [%rd65+4];
	cvt.f64.f32 	%fd35, %f11;
	mul.f64 	%fd36, %fd34, %fd34;
	mul.f64 	%fd37, %fd35, %fd35;
	sub.f64 	%fd38, %fd36, %fd37;
	mul.f64 	%fd39, %fd38, %fd38;
	add.f64 	%fd40, %fd34, %fd34;
	mul.f64 	%fd41, %fd40, %fd35;
	fma.rn.f64 	%fd42, %fd41, %fd41, %fd39;
	sqrt.rn.f64 	%fd43, %fd42;
	mul.f64 	%fd44, %fd43, 0d3BC79CA10C924223;
	cvt.rn.f32.f64 	%f12, %fd44;
	mad.lo.s64 	%rd66, %rd5, %rd62, %rd6;
	shl.b64 	%rd67, %rd66, 2;
	add.s64 	%rd68, %rd2, %rd67;
	st.global.f32 	[%rd68], %f12;
	bra.uni 	$L__BB0_18;
$L__BB0_7:
	setp.lt.s32 	%p6, %r6, 0;
	setp.gt.s32 	%p7, %r7, -1;
	or.pred  	%p8, %p6, %p7;
	@%p8 bra 	$L__BB0_11;
	cvt.u64.u32 	%rd44, %r6;
	add.s64 	%rd7, %rd44, %rd3;
	cvt.s64.s32 	%rd45, %r1;
	setp.lt.s64 	%p24, %rd7, %rd45;
	cvt.s64.s32 	%rd46, %r2;
	setp.ge.s64 	%p25, %rd7, %rd46;
	or.pred  	%p26, %p24, %p25;
	@%p26 bra 	$L__BB0_18;
	cvt.u32.u64 	%r24, %rd4;
	setp.lt.s32 	%p27, %r24, %r3;
	setp.ge.s32 	%p28, %r24, %r4;
	or.pred  	%p29, %p27, %p28;
	@%p29 bra 	$L__BB0_18;
	cvt.u64.u32 	%rd47, %r9;
	cvt.s64.s32 	%rd48, %r7;
	sub.s64 	%rd49, %rd4, %rd48;
	mad.lo.s64 	%rd50, %rd47, %rd3, %rd49;
	shl.b64 	%rd51, %rd50, 3;
	add.s64 	%rd52, %rd1, %rd51;
	ld.global.f32 	%f7, [%rd52];
	cvt.f64.f32 	%fd23, %f7;
	ld.global.f32 	%f8, [%rd52+4];
	cvt.f64.f32 	%fd24, %f8;
	mul.f64 	%fd25, %fd23, %fd23;
	mul.f64 	%fd26, %fd24, %fd24;
	sub.f64 	%fd27, %fd25, %fd26;
	mul.f64 	%fd28, %fd27, %fd27;
	add.f64 	%fd29, %fd23, %fd23;
	mul.f64 	%fd30, %fd29, %fd24;
	fma.rn.f64 	%fd31, %fd30, %fd30, %fd28;
	sqrt.rn.f64 	%fd32, %fd31;
	mul.f64 	%fd33, %fd32, 0d3BC79CA10C924223;
	cvt.rn.f32.f64 	%f9, %fd33;
	mad.lo.s64 	%rd53, %rd7, %rd47, %rd4;
	shl.b64 	%rd54, %rd53, 2;
	add.s64 	%rd55, %rd2, %rd54;
	st.global.f32 	[%rd55], %f9;
	bra.uni 	$L__BB0_18;
$L__BB0_11:
	setp.lt.s32 	%p9, %r7, 0;
	setp.gt.s32 	%p10, %r6, -1;
	or.pred  	%p11, %p10, %p9;
	@%p11 bra 	$L__BB0_15;
	cvt.u32.u64 	%r22, %rd4;
	add.s32 	%r23, %r7, %r22;
	cvt.u64.u32 	%rd8, %r23;
	cvt.s64.s32 	%rd29, %r1;
	setp.lt.s64 	%p18, %rd3, %rd29;
	cvt.s64.s32 	%rd30, %r2;
	setp.ge.s64 	%p19, %rd3, %rd30;
	or.pred  	%p20, %p18, %p19;
	@%p20 bra 	$L__BB0_18;
	cvt.s64.s32 	%rd31, %r3;
	setp.lt.s64 	%p21, %rd8, %rd31;
	cvt.s64.s32 	%rd32, %r4;
	setp.ge.s64 	%p22, %rd8, %rd32;
	or.pred  	%p23, %p21, %p22;
	@%p23 bra 	$L__BB0_18;
	cvt.s64.s32 	%rd33, %r6;
	sub.s64 	%rd34, %rd3, %rd33;
	cvt.u64.u32 	%rd35, %r9;
	cvt.u64.u32 	%rd36, %r7;
	sub.s64 	%rd37, %rd8, %rd36;
	mad.lo.s64 	%rd38, %rd34, %rd35, %rd37;
	shl.b64 	%rd39, %rd38, 3;
	add.s64 	%rd40, %rd1, %rd39;
	ld.global.f32 	%f4, [%rd40];
	cvt.f64.f32 	%fd12, %f4;
	ld.global.f32 	%f5, [%rd40+4];
	cvt.f64.f32 	%fd13, %f5;
	mul.f64 	%fd14, %fd12, %fd12;
	mul.f64 	%fd15, %fd13, %fd13;
	sub.f64 	%fd16, %fd14, %fd15;
	mul.f64 	%fd17, %fd16, %fd16;
	add.f64 	%fd18, %fd12, %fd12;
	mul.f64 	%fd19, %fd18, %fd13;
	fma.rn.f64 	%fd20, %fd19, %fd19, %fd17;
	sqrt.rn.f64 	%fd21, %fd20;
	mul.f64 	%fd22, %fd21, 0d3BC79CA10C924223;
	cvt.rn.f32.f64 	%f6, %fd22;
	mad.lo.s64 	%rd41, %rd35, %rd3, %rd8;
	shl.b64 	%rd42, %rd41, 2;
	add.s64 	%rd43, %rd2, %rd42;
	st.global.f32 	[%rd43], %f6;
	bra.uni 	$L__BB0_18;
$L__BB0_15:
	cvt.s64.s32 	%rd16, %r1;
	setp.lt.s64 	%p12, %rd3, %rd16;
	cvt.s64.s32 	%rd17, %r2;
	setp.ge.s64 	%p13, %rd3, %rd17;
	or.pred  	%p14, %p12, %p13;
	@%p14 bra 	$L__BB0_18;
	cvt.u32.u64 	%r21, %rd4;
	setp.lt.s32 	%p15, %r21, %r3;
	setp.ge.s32 	%p16, %r21, %r4;
	or.pred  	%p17, %p15, %p16;
	@%p17 bra 	$L__BB0_18;
	cvt.s64.s32 	%rd18, %r6;
	sub.s64 	%rd19, %rd3, %rd18;
	cvt.u64.u32 	%rd20, %r9;
	cvt.s64.s32 	%rd21, %r7;
	sub.s64 	%rd22, %rd4, %rd21;
	mad.lo.s64 	%rd23, %rd19, %rd20, %rd22;
	shl.b64 	%rd24, %rd23, 3;
	add.s64 	%rd25, %rd1, %rd24;
	ld.global.f32 	%f1, [%rd25];
	cvt.f64.f32 	%fd1, %f1;
	ld.global.f32 	%f2, [%rd25+4];
	cvt.f64.f32 	%fd2, %f2;
	mul.f64 	%fd3, %fd1, %fd1;
	mul.f64 	%fd4, %fd2, %fd2;
	sub.f64 	%fd5, %fd3, %fd4;
	mul.f64 	%fd6, %fd5, %fd5;
	add.f64 	%fd7, %fd1, %fd1;
	mul.f64 	%fd8, %fd7, %fd2;
	fma.rn.f64 	%fd9, %fd8, %fd8, %fd6;
	sqrt.rn.f64 	%fd10, %fd9;
	mul.f64 	%fd11, %fd10, 0d3BC79CA10C924223;
	cvt.rn.f32.f64 	%f3, %fd11;
	mad.lo.s64 	%rd26, %rd20, %rd3, %rd4;
	shl.b64 	%rd27, %rd26, 2;
	add.s64 	%rd28, %rd2, %rd27;
	st.global.f32 	[%rd28], %f3;
$L__BB0_18:
	ret;

}


// ===== COMPILED SASS (sm_100) =====

	.target	sm_100

	.elftype	@"ET_EXEC"


//--------------------- .note.nv.tkinfo           --------------------------
	.section	.note.nv.tkinfo,"",@"SHT_NOTE"
	.sectionflags	@"SHF_NOTE_NV_TKINFO"
	.tkinfo
        /*0018*/ 	.word	0x00000002
        /*0030*/ 	.string	""
        /*0030*/ 	.string	"ptxas"
        /*0030*/ 	.string	"Cuda compilation tools, release 13.0, V13.0.88"
        /*0030*/ 	.string	"Build cuda_13.0.r13.0/compiler.36424714_0"
        /*0030*/ 	.string	"-arch sm_100 -m 64 "



//--------------------- .note.nv.cuinfo           --------------------------
	.section	.note.nv.cuinfo,"",@"SHT_NOTE"
	.sectionflags	@"SHF_NOTE_NV_CUINFO"
        /*0018*/ 	.short	0x0002
        /*001a*/ 	.short	0x0064
        /*001c*/ 	.short	0x0082
	.zero		2


//--------------------- .nv.info                  --------------------------
	.section	.nv.info,"",@"SHT_CUDA_INFO"
	.align	4


	//----- nvinfo : EIATTR_REGCOUNT
	.align		4
        /*0000*/ 	.byte	0x04, 0x2f
        /*0002*/ 	.short	(.L_1 - .L_0)
	.align		4
.L_0:
        /*0004*/ 	.word	index@(imshiftap)
        /*0008*/ 	.word	0x00000018


	//----- nvinfo : EIATTR_FRAME_SIZE
	.align		4
.L_1:
        /*000c*/ 	.byte	0x04, 0x11
        /*000e*/ 	.short	(.L_3 - .L_2)
	.align		4
.L_2:
        /*0010*/ 	.word	index@($__internal_0_$__cuda_sm20_dsqrt_rn_f64_mediumpath_v1)
        /*0014*/ 	.word	0x00000000


	//----- nvinfo : EIATTR_FRAME_SIZE
	.align		4
.L_3:
        /*0018*/ 	.byte	0x04, 0x11
        /*001a*/ 	.short	(.L_5 - .L_4)
	.align		4
.L_4:
        /*001c*/ 	.word	index@(imshiftap)
        /*0020*/ 	.word	0x00000000


	//----- nvinfo : EIATTR_MIN_STACK_SIZE
	.align		4
.L_5:
        /*0024*/ 	.byte	0x04, 0x12
        /*0026*/ 	.short	(.L_7 - .L_6)
	.align		4
.L_6:
        /*0028*/ 	.word	index@(imshiftap)
        /*002c*/ 	.word	0x00000000
.L_7:


//--------------------- .nv.compat                --------------------------
	.section	.nv.compat,"",@"SHT_CUDA_COMPAT_INFO"
	.align	4
        /*0000*/ 	.byte	0x02, 0x09, 0x00, 0x00, 0x02, 0x02, 0x01, 0x00, 0x02, 0x05, 0x05, 0x00, 0x03, 0x07, 0x01, 0x01
        /*0010*/ 	.byte	0x02, 0x03, 0x00, 0x00, 0x02, 0x06, 0x01, 0x00, 0x04, 0x0b, 0x08, 0x00, 0x01, 0x00, 0x00, 0x00
        /*0020*/ 	.byte	0x00, 0x00, 0x00, 0x00


//--------------------- .nv.info.imshiftap        --------------------------
	.section	.nv.info.imshiftap,"",@"SHT_CUDA_INFO"
	.sectionflags	@""
	.align	4


	//----- nvinfo : EIATTR_CUDA_API_VERSION
	.align		4
        /*0000*/ 	.byte	0x04, 0x37
        /*0002*/ 	.short	(.L_9 - .L_8)
.L_8:
        /*0004*/ 	.word	0x00000082


	//----- nvinfo : EIATTR_KPARAM_INFO
	.align		4
.L_9:
        /*0008*/ 	.byte	0x04, 0x17
        /*000a*/ 	.short	(.L_11 - .L_10)
.L_10:
        /*000c*/ 	.word	0x00000000
        /*0010*/ 	.short	0x000a
        /*0012*/ 	.short	0x0030
        /*0014*/ 	.byte	0x00, 0xf0, 0x11, 0x00


	//----- nvinfo : EIATTR_KPARAM_INFO
	.align		4
.L_11:
        /*0018*/ 	.byte	0x04, 0x17
        /*001a*/ 	.short	(.L_13 - .L_12)
.L_12:
        /*001c*/ 	.word	0x00000000
        /*0020*/ 	.short	0x0009
        /*0022*/ 	.short	0x002c
        /*0024*/ 	.byte	0x00, 0xf0, 0x11, 0x00


	//----- nvinfo : EIATTR_KPARAM_INFO
	.align		4
.L_13:
        /*0028*/ 	.byte	0x04, 0x17
        /*002a*/ 	.short	(.L_15 - .L_14)
.L_14:
        /*002c*/ 	.word	0x00000000
        /*0030*/ 	.short	0x0008
        /*0032*/ 	.short	0x0028
        /*0034*/ 	.byte	0x00, 0xf0, 0x11, 0x00


	//----- nvinfo : EIATTR_KPARAM_INFO
	.align		4
.L_15:
        /*0038*/ 	.byte	0x04, 0x17
        /*003a*/ 	.short	(.L_17 - .L_16)
.L_16:
        /*003c*/ 	.word	0x00000000
        /*0040*/ 	.short	0x0007
        /*0042*/ 	.short	0x0024
        /*0044*/ 	.byte	0x00, 0xf0, 0x11, 0x00


	//----- nvinfo : EIATTR_KPARAM_INFO
	.align		4
.L_17:
        /*0048*/ 	.byte	0x04, 0x17
        /*004a*/ 	.short	(.L_19 - .L_18)
.L_18:
        /*004c*/ 	.word	0x00000000
        /*0050*/ 	.short	0x0006
        /*0052*/ 	.short	0x0020
        /*0054*/ 	.byte	0x00, 0xf0, 0x11, 0x00


	//----- nvinfo : EIATTR_KPARAM_INFO
	.align		4
.L_19:
        /*0058*/ 	.byte	0x04, 0x17
        /*005a*/ 	.short	(.L_21 - .L_20)
.L_20:
        /*005c*/ 	.word	0x00000000
        /*0060*/ 	.short	0x0005
        /*0062*/ 	.short	0x001c
        /*0064*/ 	.byte	0x00, 0xf0, 0x11, 0x00


	//----- nvinfo : EIATTR_KPARAM_INFO
	.align		4
.L_21:
        /*0068*/ 	.byte	0x04, 0x17
        /*006a*/ 	.short	(.L_23 - .L_22)
.L_22:
        /*006c*/ 	.word	0x00000000
        /*0070*/ 	.short	0x0004
        /*0072*/ 	.short	0x0018
        /*0074*/ 	.byte	0x00, 0xf0, 0x11, 0x00


	//----- nvinfo : EIATTR_KPARAM_INFO
	.align		4
.L_23:
        /*0078*/ 	.byte	0x04, 0x17
        /*007a*/ 	.short	(.L_25 - .L_24)
.L_24:
        /*007c*/ 	.word	0x00000000
        /*0080*/ 	.short	0x0003
        /*0082*/ 	.short	0x0014
        /*0084*/ 	.byte	0x00, 0xf0, 0x11, 0x00


	//----- nvinfo : EIATTR_KPARAM_INFO
	.align		4
.L_25:
        /*0088*/ 	.byte	0x04, 0x17
        /*008a*/ 	.short	(.L_27 - .L_26)
.L_26:
        /*008c*/ 	.word	0x00000000
        /*0090*/ 	.short	0x0002
        /*0092*/ 	.short	0x0010
        /*0094*/ 	.byte	0x00, 0xf0, 0x11, 0x00


	//----- nvinfo : EIATTR_KPARAM_INFO
	.align		4
.L_27:
        /*0098*/ 	.byte	0x04, 0x17
        /*009a*/ 	.short	(.L_29 - .L_28)
.L_28:
        /*009c*/ 	.word	0x00000000
        /*00a0*/ 	.short	0x0001
        /*00a2*/ 	.short	0x0008
        /*00a4*/ 	.byte	0x00, 0xf5, 0x21, 0x00


	//----- nvinfo : EIATTR_KPARAM_INFO
	.align		4
.L_29:
        /*00a8*/ 	.byte	0x04, 0x17
        /*00aa*/ 	.short	(.L_31 - .L_30)
.L_30:
        /*00ac*/ 	.word	0x00000000
        /*00b0*/ 	.short	0x0000
        /*00b2*/ 	.short	0x0000
        /*00b4*/ 	.byte	0x00, 0xf5, 0x21, 0x00


	//----- nvinfo : EIATTR_SPARSE_MMA_MASK
	.align		4
.L_31:
        /*00b8*/ 	.byte	0x03, 0x50
        /*00ba*/ 	.short	0x0000


	//----- nvinfo : EIATTR_MAXREG_COUNT
	.align		4
        /*00bc*/ 	.byte	0x03, 0x1b
        /*00be*/ 	.short	0x00ff


	//----- nvinfo : EIATTR_MERCURY_ISA_VERSION
	.align		4
        /*00c0*/ 	.byte	0x03, 0x5f
        /*00c2*/ 	.short	0x0101


	//----- nvinfo : EIATTR_VRC_CTA_INIT_COUNT
	.align		4
        /*00c4*/ 	.byte	0x02, 0x4a
	.zero		1
	.zero		1


	//----- nvinfo : EIATTR_EXIT_INSTR_OFFSETS
	.align		4
        /*00c8*/ 	.byte	0x04, 0x1c
        /*00ca*/ 	.short	(.L_33 - .L_32)


	//   ....[0]....
.L_32:
        /*00cc*/ 	.word	0x000000e0


	//   ....[1]....
        /*00d0*/ 	.word	0x000001b0


	//   ....[2]....
        /*00d4*/ 	.word	0x00000290


	//   ....[3]....
        /*00d8*/ 	.word	0x00000330


	//   ....[4]....
        /*00dc*/ 	.word	0x000006b0


	//   ....[5]....
        /*00e0*/ 	.word	0x00000780


	//   ....[6]....
        /*00e4*/ 	.word	0x000007c0


	//   ....[7]....
        /*00e8*/ 	.word	0x00000b60


	//   ....[8]....
        /*00ec*/ 	.word	0x00000c10


	//   ....[9]....
        /*00f0*/ 	.word	0x00000ca0


	//   ....[10]....
        /*00f4*/ 	.word	0x00001060


	//   ....[11]....
        /*00f8*/ 	.word	0x000010e0


	//   ....[12]....
        /*00fc*/ 	.word	0x00001120


	//   ....[13]....
        /*0100*/ 	.word	0x000014f0


	//----- nvinfo : EIATTR_CRS_STACK_SIZE
	.align		4
.L_33:
        /*0104*/ 	.byte	0x04, 0x1e
        /*0106*/ 	.short	(.L_35 - .L_34)
.L_34:
        /*0108*/ 	.word	0x00000000


	//----- nvinfo : EIATTR_CBANK_PARAM_SIZE
	.align		4
.L_35:
        /*010c*/ 	.byte	0x03, 0x19
        /*010e*/ 	.short	0x0034


	//----- nvinfo : EIATTR_PARAM_CBANK
	.align		4
        /*0110*/ 	.byte	0x04, 0x0a
        /*0112*/ 	.short	(.L_37 - .L_36)
	.align		4
.L_36:
        /*0114*/ 	.word	index@(.nv.constant0.imshiftap)
        /*0118*/ 	.short	0x0380
        /*011a*/ 	.short	0x0034


	//----- nvinfo : EIATTR_SW_WAR
	.align		4
.L_37:
        /*011c*/ 	.byte	0x04, 0x36
        /*011e*/ 	.short	(.L_39 - .L_38)
.L_38:
        /*0120*/ 	.word	0x00000008
.L_39:


//--------------------- .nv.callgraph             --------------------------
	.section	.nv.callgraph,"",@"SHT_CUDA_CALLGRAPH"
	.align	4
	.sectionentsize	8
	.align		4
        /*0000*/ 	.word	0x00000000
	.align		4
        /*0004*/ 	.word	0xffffffff
	.align		4
        /*0008*/ 	.word	0x00000000
	.align		4
        /*000c*/ 	.word	0xfffffffe
	.align		4
        /*0010*/ 	.word	0x00000000
	.align		4
        /*0014*/ 	.word	0xfffffffd
	.align		4
        /*0018*/ 	.word	0x00000000
	.align		4
        /*001c*/ 	.word	0xfffffffc


//--------------------- .text.imshiftap           --------------------------
	.section	.text.imshiftap,"ax",@progbits
	.align	128
        .global         imshiftap
        .type           imshiftap,@function
        .size           imshiftap,(.L_x_17 - imshiftap)
        .other          imshiftap,@"STO_CUDA_ENTRY STV_DEFAULT"
imshiftap:
.text.imshiftap:
[----:B------:R-:W-:Y:S01]  /*0000*/  LDC R1, c[0x0][0x37c] ;  /* 0x0000df00ff017b82 */ /* 0x000fe20000000800 */
[----:B------:R-:W0:Y:S07]  /*0010*/  S2R R0, SR_TID.X ;  /* 0x0000000000007919 */ /* 0x000e2e0000002100 */
[----:B------:R-:W0:Y:S01]  /*0020*/  LDC R13, c[0x0][0x360] ;  /* 0x0000d800ff0d7b82 */ /* 0x000e220000000800 */
[----:B------:R-:W1:Y:S01]  /*0030*/  LDCU.64 UR8, c[0x0][0x3a0] ;  /* 0x00007400ff0877ac */ /* 0x000e620008000a00 */
[----:B------:R-:W2:Y:S06]  /*0040*/  S2R R3, SR_TID.Y ;  /* 0x0000000000037919 */ /* 0x000eac0000002200 */
[----:B------:R-:W0:Y:S08]  /*0050*/  S2UR UR4, SR_CTAID.X ;  /* 0x00000000000479c3 */ /* 0x000e300000002500 */
[----:B------:R-:W2:Y:S08]  /*0060*/  S2UR UR5, SR_CTAID.Y ;  /* 0x00000000000579c3 */ /* 0x000eb00000002600 */
[----:B------:R-:W2:Y:S01]  /*0070*/  LDC R2, c[0x0][0x364] ;  /* 0x0000d900ff027b82 */ /* 0x000ea20000000800 */
[----:B0-----:R-:W-:Y:S01]  /*0080*/  IMAD R13, R13, UR4, R0 ;  /* 0x000000040d0d7c24 */ /* 0x001fe2000f8e0200 */
[----:B-1----:R-:W-:-:S04]  /*0090*/  USHF.R.S32.HI UR4, URZ, 0x1f, UR8 ;  /* 0x0000001fff047899 */ /* 0x002fc80008011408 */
[----:B------:R-:W-:Y:S01]  /*00a0*/  ISETP.GE.U32.AND P1, PT, R13, UR8, PT ;  /* 0x000000080d007c0c */ /* 0x000fe2000bf26070 */
[----:B--2---:R-:W-:-:S05]  /*00b0*/  IMAD R2, R2, UR5, R3 ;  /* 0x0000000502027c24 */ /* 0x004fca000f8e0203 */
[----:B------:R-:W-:-:S04]  /*00c0*/  ISETP.GE.AND P0, PT, R2, UR9, PT ;  /* 0x0000000902007c0c */ /* 0x000fc8000bf06270 */
[----:B------:R-:W-:-:S13]  /*00d0*/  ISETP.GE.OR.EX P0, PT, RZ, UR4, P0, P1 ;  /* 0x00000004ff007c0c */ /* 0x000fda0008706710 */
[----:B------:R-:W-:Y:S05]  /*00e0*/  @P0 EXIT ;  /* 0x000000000000094d */ /* 0x000fea0003800000 */
[----:B------:R-:W0:Y:S01]  /*00f0*/  LDCU UR4, c[0x0][0x3b0] ;  /* 0x00007600ff0477ac */ /* 0x000e220008000800 */
[----:B------:R-:W1:Y:S01]  /*0100*/  LDCU.64 UR6, c[0x0][0x358] ;  /* 0x00006b00ff0677ac */ /* 0x000e620008000a00 */
[----:B0-----:R-:W-:-:S09]  /*0110*/  UISETP.NE.AND UP0, UPT, UR4, URZ, UPT ;  /* 0x000000ff0400728c */ /* 0x001fd2000bf05270 */
[----:B-1----:R-:W-:Y:S05]  /*0120*/  BRA.U !UP0, `(.L_x_0) ;  /* 0x0000000108247547 */ /* 0x002fea000b800000 */
[----:B------:R-:W0:Y:S01]  /*0130*/  LDCU.64 UR10, c[0x0][0x380] ;  /* 0x00007000ff0a77ac */ /* 0x000e220008000a00 */
[----:B------:R-:W-:Y:S01]  /*0140*/  IMAD.MOV.U32 R3, RZ, RZ, RZ ;  /* 0x000000ffff037224 */ /* 0x000fe200078e00ff */
[----:B------:R-:W-:Y:S01]  /*0150*/  UMOV UR4, URZ ;  /* 0x000000ff00047c82 */ /* 0x000fe20008000000 */
[----:B------:R-:W-:-:S04]  /*0160*/  IMAD.WIDE.U32 R2, R13, UR9, R2 ;  /* 0x000000090d027c25 */ /* 0x000fc8000f8e0002 */
[----:B------:R-:W-:Y:S01]  /*0170*/  VIADD R3, R3, UR4 ;  /* 0x0000000403037c36 */ /* 0x000fe20008000000 */
[----:B0-----:R-:W-:-:S04]  /*0180*/  LEA R4, P0, R2, UR10, 0x2 ;  /* 0x0000000a02047c11 */ /* 0x001fc8000f8010ff */
[----:B------:R-:W-:-:S05]  /*0190*/  LEA.HI.X R5, R2, UR11, R3, 0x2, P0 ;  /* 0x0000000b02057c11 */ /* 0x000fca00080f1403 */
[----:B------:R-:W-:Y:S01]  /*01a0*/  STG.E desc[UR6][R4.64], RZ ;  /* 0x000000ff04007986 */ /* 0x000fe2000c101906 */
[----:B------:R-:W-:Y:S05]  /*01b0*/  EXIT ;  /* 0x000000000000794d */ /* 0x000fea0003800000 */
.L_x_0:
[----:B------:R-:W0:Y:S02]  /*01c0*/  LDC.64 R4, c[0x0][0x3a8] ;  /* 0x0000ea00ff047b82 */ /* 0x000e240000000a00 */
[----:B0-----:R-:W-:-:S04]  /*01d0*/  LOP3.LUT R0, R5, R4, RZ, 0xfc, !PT ;  /* 0x0000000405007212 */ /* 0x001fc800078efcff */
[----:B------:R-:W-:-:S13]  /*01e0*/  ISETP.GE.AND P0, PT, R0, RZ, PT ;  /* 0x000000ff0000720c */ /* 0x000fda0003f06270 */
[----:B------:R-:W-:Y:S05]  /*01f0*/  @!P0 BRA `(.L_x_1) ;  /* 0x0000000400308947 */ /* 0x000fea0003800000 */
[----:B------:R-:W0:Y:S01]  /*0200*/  LDCU.64 UR10, c[0x0][0x390] ;  /* 0x00007200ff0a77ac */ /* 0x000e220008000a00 */
[----:B------:R-:W-:-:S04]  /*0210*/  IADD3 R15, P0, PT, R13, R4, RZ ;  /* 0x000000040d0f7210 */ /* 0x000fc80007f1e0ff */
[----:B------:R-:W-:Y:S01]  /*0220*/  LEA.HI.X.SX32 R12, R4, RZ, 0x1, P0 ;  /* 0x000000ff040c7211 */ /* 0x000fe200000f0eff */
[----:B0-----:R-:W-:Y:S02]  /*0230*/  USHF.R.S32.HI UR5, URZ, 0x1f, UR11 ;  /* 0x0000001fff057899 */ /* 0x001fe4000801140b */
[C---:B------:R-:W-:Y:S01]  /*0240*/  ISETP.GE.U32.AND P1, PT, R15.reuse, UR11, PT ;  /* 0x0000000b0f007c0c */ /* 0x040fe2000bf26070 */
[----:B------:R-:W-:Y:S02]  /*0250*/  USHF.R.S32.HI UR4, URZ, 0x1f, UR10 ;  /* 0x0000001fff047899 */ /* 0x000fe4000801140a */
[----:B------:R-:W-:Y:S02]  /*0260*/  ISETP.LT.U32.AND P0, PT, R15, UR10, PT ;  /* 0x0000000a0f007c0c */ /* 0x000fe4000bf01070 */
[----:B------:R-:W-:-:S04]  /*0270*/  ISETP.GE.AND.EX P1, PT, R12, UR5, PT, P1 ;  /* 0x000000050c007c0c */ /* 0x000fc8000bf26310 */
[----:B------:R-:W-:-:S13]  /*0280*/  ISETP.LT.OR.EX P0, PT, R12, UR4, P1, P0 ;  /* 0x000000040c007c0c */ /* 0x000fda0008f01700 */
[----:B------:R-:W-:Y:S05]  /*0290*/  @P0 EXIT ;  /* 0x000000000000094d */ /* 0x000fea0003800000 */
        /* <DEDUP_REMOVED lines=11> */
[----:B------:R-:W-:Y:S01]  /*0350*/  IMAD.MOV.U32 R3, RZ, RZ, RZ ;  /* 0x000000ffff037224 */ /* 0x000fe200078e00ff */
[----:B------:R-:W-:Y:S01]  /*0360*/  UMOV UR4, URZ ;  /* 0x000000ff00047c82 */ /* 0x000fe20008000000 */
[----:B------:R-:W-:-:S04]  /*0370*/  IMAD.WIDE.U32 R2, R13, UR9, R2 ;  /* 0x000000090d027c25 */ /* 0x000fc8000f8e0002 */
[----:B------:R-:W-:Y:S01]  /*0380*/  VIADD R3, R3, UR4 ;  /* 0x0000000403037c36 */ /* 0x000fe20008000000 */
[----:B0-----:R-:W-:-:S04]  /*0390*/  LEA R8, P0, R2, UR10, 0x3 ;  /* 0x0000000a02087c11 */ /* 0x001fc8000f8018ff */
[----:B------:R-:W-:-:S05]  /*03a0*/  LEA.HI.X R9, R2, UR11, R3, 0x3, P0 ;  /* 0x0000000b02097c11 */ /* 0x000fca00080f1c03 */
[----:B------:R-:W2:Y:S04]  /*03b0*/  LDG.E R13, desc[UR6][R8.64+0x4] ;  /* 0x00000406080d7981 */ /* 0x000ea8000c1e1900 */
[----:B------:R-:W3:Y:S01]  /*03c0*/  LDG.E R0, desc[UR6][R8.64] ;  /* 0x0000000608007981 */ /* 0x000ee2000c1e1900 */
[----:B------:R-:W-:Y:S01]  /*03d0*/  BSSY.RECONVERGENT B0, `(.L_x_2) ;  /* 0x0000021000007945 */ /* 0x000fe20003800200 */
[----:B--2---:R-:W0:Y:S08]  /*03e0*/  F2F.F64.F32 R4, R13 ;  /* 0x0000000d00047310 */ /* 0x004e300000201800 */
[----:B---3--:R-:W1:Y:S01]  /*03f0*/  F2F.F64.F32 R2, R0 ;  /* 0x0000000000027310 */ /* 0x008e620000201800 */
[----:B0-----:R-:W-:-:S02]  /*0400*/  DMUL R10, R4, R4 ;  /* 0x00000004040a7228 */ /* 0x001fc40000000000 */
[----:B-1----:R-:W-:-:S06]  /*0410*/  DADD R16, R2, R2 ;  /* 0x0000000002107229 */ /* 0x002fcc0000000002 */
[----:B------:R-:W-:Y:S02]  /*0420*/  DFMA R10, R2, R2, -R10 ;  /* 0x00000002020a722b */ /* 0x000fe4000000080a */
[----:B------:R-:W-:-:S06]  /*0430*/  DMUL R16, R4, R16 ;  /* 0x0000001004107228 */ /* 0x000fcc0000000000 */
[----:B------:R-:W-:Y:S01]  /*0440*/  DMUL R4, R10, R10 ;  /* 0x0000000a0a047228 */ /* 0x000fe20000000000 */
[----:B------:R-:W-:Y:S02]  /*0450*/  IMAD.MOV.U32 R10, RZ, RZ, 0x0 ;  /* 0x00000000ff0a7424 */ /* 0x000fe400078e00ff */
[----:B------:R-:W-:-:S05]  /*0460*/  IMAD.MOV.U32 R11, RZ, RZ, 0x3fd80000 ;  /* 0x3fd80000ff0b7424 */ /* 0x000fca00078e00ff */
[----:B------:R-:W-:-:S06]  /*0470*/  DFMA R4, R16, R16, R4 ;  /* 0x000000101004722b */ /* 0x000fcc0000000004 */
[----:B------:R-:W0:Y:S04]  /*0480*/  MUFU.RSQ64H R3, R5 ;  /* 0x0000000500037308 */ /* 0x000e280000001c00 */
[----:B------:R-:W-:-:S05]  /*0490*/  VIADD R2, R5, 0xfcb00000 ;  /* 0xfcb0000005027836 */ /* 0x000fca0000000000 */
[----:B------:R-:W-:Y:S01]  /*04a0*/  ISETP.GE.U32.AND P0, PT, R2, 0x7ca00000, PT ;  /* 0x7ca000000200780c */ /* 0x000fe20003f06070 */
[----:B0-----:R-:W-:-:S08]  /*04b0*/  DMUL R8, R2, R2 ;  /* 0x0000000202087228 */ /* 0x001fd00000000000 */
[----:B------:R-:W-:-:S08]  /*04c0*/  DFMA R8, R4, -R8, 1 ;  /* 0x3ff000000408742b */ /* 0x000fd00000000808 */
[----:B------:R-:W-:Y:S02]  /*04d0*/  DFMA R10, R8, R10, 0.5 ;  /* 0x3fe00000080a742b */ /* 0x000fe4000000000a */
[----:B------:R-:W-:-:S08]  /*04e0*/  DMUL R8, R2, R8 ;  /* 0x0000000802087228 */ /* 0x000fd00000000000 */
[----:B------:R-:W-:-:S08]  /*04f0*/  DFMA R10, R10, R8, R2 ;  /* 0x000000080a0a722b */ /* 0x000fd00000000002 */
[----:B------:R-:W-:Y:S02]  /*0500*/  DMUL R8, R4, R10 ;  /* 0x0000000a04087228 */ /* 0x000fe40000000000 */
[----:B------:R-:W-:Y:S02]  /*0510*/  VIADD R17, R11, 0xfff00000 ;  /* 0xfff000000b117836 */ /* 0x000fe40000000000 */
[----:B------:R-:W-:-:S04]  /*0520*/  IMAD.MOV.U32 R16, RZ, RZ, R10 ;  /* 0x000000ffff107224 */ /* 0x000fc800078e000a */
[----:B------:R-:W-:-:S08]  /*0530*/  DFMA R18, R8, -R8, R4 ;  /* 0x800000080812722b */ /* 0x000fd00000000004 */
[----:B------:R-:W-:Y:S01]  /*0540*/  DFMA R20, R18, R16, R8 ;  /* 0x000000101214722b */ /* 0x000fe20000000008 */
[----:B------:R-:W-:Y:S10]  /*0550*/  @!P0 BRA `(.L_x_3) ;  /* 0x0000000000208947 */ /* 0x000ff40003800000 */
[----:B------:R-:W-:Y:S01]  /*0560*/  IMAD.MOV.U32 R0, RZ, RZ, R10 ;  /* 0x000000ffff007224 */ /* 0x000fe200078e000a */
[----:B------:R-:W-:Y:S01]  /*0570*/  MOV R14, 0x5c0 ;  /* 0x000005c0000e7802 */ /* 0x000fe20000000f00 */
[----:B------:R-:W-:Y:S02]  /*0580*/  IMAD.MOV.U32 R10, RZ, RZ, R18 ;  /* 0x000000ffff0a7224 */ /* 0x000fe400078e0012 */
[----:B------:R-:W-:Y:S02]  /*0590*/  IMAD.MOV.U32 R11, RZ, RZ, R19 ;  /* 0x000000ffff0b7224 */ /* 0x000fe400078e0013 */
[----:B------:R-:W-:-:S07]  /*05a0*/  IMAD.MOV.U32 R16, RZ, RZ, R2 ;  /* 0x000000ffff107224 */ /* 0x000fce00078e0002 */
[----:B------:R-:W-:Y:S05]  /*05b0*/  CALL.REL.NOINC `($__internal_0_$__cuda_sm20_dsqrt_rn_f64_mediumpath_v1) ;  /* 0x0000000c00d07944 */ /* 0x000fea0003c00000 */
[----:B------:R-:W-:Y:S02]  /*05c0*/  IMAD.MOV.U32 R20, RZ, RZ, R18 ;  /* 0x000000ffff147224 */ /* 0x000fe400078e0012 */
[----:B------:R-:W-:-:S07]  /*05d0*/  IMAD.MOV.U32 R21, RZ, RZ, R19 ;  /* 0x000000ffff157224 */ /* 0x000fce00078e0013 */
.L_x_3:
[----:B------:R-:W-:Y:S05]  /*05e0*/  BSYNC.RECONVERGENT B0 ;  /* 0x0000000000007941 */ /* 0x000fea0003800200 */
.L_x_2:
[----:B------:R-:W0:Y:S01]  /*05f0*/  LDCU UR8, c[0x0][0x3a4] ;  /* 0x00007480ff0877ac */ /* 0x000e220008000800 */
[----:B------:R-:W1:Y:S01]  /*0600*/  LDCU.64 UR10, c[0x0][0x380] ;  /* 0x00007000ff0a77ac */ /* 0x000e620008000a00 */
[----:B------:R-:W-:Y:S01]  /*0610*/  UMOV UR4, 0xc924223 ;  /* 0x0c92422300047882 */ /* 0x000fe20000000000 */
[----:B------:R-:W-:Y:S02]  /*0620*/  UMOV UR5, 0x3bc79ca1 ;  /* 0x3bc79ca100057882 */ /* 0x000fe40000000000 */
[----:B------:R-:W-:Y:S01]  /*0630*/  DMUL R20, R20, UR4 ;  /* 0x0000000414147c28 */ /* 0x000fe20008000000 */
[----:B0-----:R-:W-:-:S09]  /*0640*/  IMAD.WIDE.U32 R6, R15, UR8, R6 ;  /* 0x000000080f067c25 */ /* 0x001fd2000f8e0006 */
[----:B------:R-:W0:Y:S01]  /*0650*/  F2F.F32.F64 R21, R20 ;  /* 0x0000001400157310 */ /* 0x000e220000301000 */
[----:B------:R-:W-:Y:S01]  /*0660*/  IMAD R3, R12, UR8, RZ ;  /* 0x000000080c037c24 */ /* 0x000fe2000f8e02ff */
[----:B-1----:R-:W-:-:S04]  /*0670*/  LEA R2, P0, R6, UR10, 0x2 ;  /* 0x0000000a06027c11 */ /* 0x002fc8000f8010ff */
[----:B------:R-:W-:-:S04]  /*0680*/  IADD3 R3, PT, PT, R7, R3, RZ ;  /* 0x0000000307037210 */ /* 0x000fc80007ffe0ff */
[----:B------:R-:W-:-:S05]  /*0690*/  LEA.HI.X R3, R6, UR11, R3, 0x2, P0 ;  /* 0x0000000b06037c11 */ /* 0x000fca00080f1403 */
[----:B0-----:R-:W-:Y:S01]  /*06a0*/  STG.E desc[UR6][R2.64], R21 ;  /* 0x0000001502007986 */ /* 0x001fe2000c101906 */
[----:B------:R-:W-:Y:S05]  /*06b0*/  EXIT ;  /* 0x000000000000794d */ /* 0x000fea0003800000 */
.L_x_1:
[----:B------:R-:W-:-:S04]  /*06c0*/  ISETP.GT.AND P0, PT, R5, -0x1, PT ;  /* 0xffffffff0500780c */ /* 0x000fc80003f04270 */
[----:B------:R-:W-:-:S13]  /*06d0*/  ISETP.LT.OR P0, PT, R4, RZ, P0 ;  /* 0x000000ff0400720c */ /* 0x000fda0000701670 */
[----:B------:R-:W-:Y:S05]  /*06e0*/  @P0 BRA `(.L_x_4) ;  /* 0x0000000400200947 */ /* 0x000fea0003800000 */
[----:B------:R-:W0:Y:S01]  /*06f0*/  LDCU.64 UR4, c[0x0][0x390] ;  /* 0x00007200ff0477ac */ /* 0x000e220008000a00 */
[----:B------:R-:W-:-:S05]  /*0700*/  IADD3 R7, P0, PT, R13, R4, RZ ;  /* 0x000000040d077210 */ /* 0x000fca0007f1e0ff */
[----:B------:R-:W-:Y:S01]  /*0710*/  IMAD.X R6, RZ, RZ, RZ, P0 ;  /* 0x000000ffff067224 */ /* 0x000fe200000e06ff */
[----:B0-----:R-:W-:Y:S02]  /*0720*/  USHF.R.S32.HI UR8, URZ, 0x1f, UR5 ;  /* 0x0000001fff087899 */ /* 0x001fe40008011405 */
[C---:B------:R-:W-:Y:S01]  /*0730*/  ISETP.GE.U32.AND P1, PT, R7.reuse, UR5, PT ;  /* 0x0000000507007c0c */ /* 0x040fe2000bf26070 */
[----:B------:R-:W-:Y:S02]  /*0740*/  USHF.R.S32.HI UR5, URZ, 0x1f, UR4 ;  /* 0x0000001fff057899 */ /* 0x000fe40008011404 */
[----:B------:R-:W-:Y:S02]  /*0750*/  ISETP.LT.U32.AND P0, PT, R7, UR4, PT ;  /* 0x0000000407007c0c */ /* 0x000fe4000bf01070 */
[----:B------:R-:W-:-:S04]  /*0760*/  ISETP.GE.AND.EX P1, PT, R6, UR8, PT, P1 ;  /* 0x0000000806007c0c */ /* 0x000fc8000bf26310 */
[----:B------:R-:W-:-:S13]  /*0770*/  ISETP.LT.OR.EX P0, PT, R6, UR5, P1, P0 ;  /* 0x0000000506007c0c */ /* 0x000fda0008f01700 */
[----:B------:R-:W-:Y:S05]  /*0780*/  @P0 EXIT ;  /* 0x000000000000094d */ /* 0x000fea0003800000 */
[----:B------:R-:W0:Y:S02]  /*0790*/  LDCU.64 UR4, c[0x0][0x398] ;  /* 0x00007300ff0477ac */ /* 0x000e240008000a00 */
[----:B0-----:R-:W-:-:S04]  /*07a0*/  ISETP.GE.AND P0, PT, R2, UR5, PT ;  /* 0x0000000502007c0c */ /* 0x001fc8000bf06270 */
[----:B------:R-:W-:-:S13]  /*07b0*/  ISETP.LT.OR P0, PT, R2, UR4, P0 ;  /* 0x0000000402007c0c */ /* 0x000fda0008701670 */
[----:B------:R-:W-:Y:S05]  /*07c0*/  @P0 EXIT ;  /* 0x000000000000094d */ /* 0x000fea0003800000 */
[----:B------:R-:W0:Y:S01]  /*07d0*/  LDCU.64 UR10, c[0x0][0x388] ;  /* 0x00007100ff0a77ac */ /* 0x000e220008000a00 */
[----:B------:R-:W-:Y:S02]  /*07e0*/  SHF.R.S32.HI R0, RZ, 0x1f, R5 ;  /* 0x0000001fff007819 */ /* 0x000fe40000011405 */
[----:B------:R-:W-:Y:S01]  /*07f0*/  IADD3 R4, P0, PT, R2, -R5, RZ ;  /* 0x8000000502047210 */ /* 0x000fe20007f1e0ff */
[----:B------:R-:W-:-:S04]  /*0800*/  UMOV UR4, URZ ;  /* 0x000000ff00047c82 */ /* 0x000fc80008000000 */
[----:B------:R-:W-:Y:S02]  /*0810*/  IMAD.X R5, RZ, RZ, ~R0, P0 ;  /* 0x000000ffff057224 */ /* 0x000fe400000e0e00 */
        /* <DEDUP_REMOVED lines=34> */
[----:B------:R-:W-:Y:S01]  /*0a40*/  IMAD.MOV.U32 R11, RZ, RZ, R17 ;  /* 0x000000ffff0b7224 */ /* 0x000fe200078e0011 */
[----:B------:R-:W-:Y:S01]  /*0a50*/  MOV R17, R15 ;  /* 0x0000000f00117202 */ /* 0x000fe20000000f00 */
[----:B------:R-:W-:-:S07]  /*0a60*/  IMAD.MOV.U32 R16, RZ, RZ, R12 ;  /* 0x000000ffff107224 */ /* 0x000fce00078e000c */
[----:B------:R-:W-:Y:S05]  /*0a70*/  CALL.REL.NOINC `($__internal_0_$__cuda_sm20_dsqrt_rn_f64_mediumpath_v1) ;  /* 0x0000000800a07944 */ /* 0x000fea0003c00000 */
.L_x_6:
[----:B------:R-:W-:Y:S05]  /*0a80*/  BSYNC.RECONVERGENT B0 ;  /* 0x0000000000007941 */ /* 0x000fea0003800200 */
.L_x_5:
[----:B------:R-:W0:Y:S01]  /*0a90*/  LDCU UR8, c[0x0][0x3a4] ;  /* 0x00007480ff0877ac */ /* 0x000e220008000800 */
[----:B------:R-:W-:Y:S01]  /*0aa0*/  IMAD.MOV.U32 R3, RZ, RZ, RZ ;  /* 0x000000ffff037224 */ /* 0x000fe200078e00ff */
[----:B------:R-:W1:Y:S01]  /*0ab0*/  LDCU.64 UR10, c[0x0][0x380] ;  /* 0x00007000ff0a77ac */ /* 0x000e620008000a00 */
[----:B------:R-:W-:Y:S01]  /*0ac0*/  UMOV UR4, 0xc924223 ;  /* 0x0c92422300047882 */ /* 0x000fe20000000000 */
[----:B------:R-:W-:Y:S02]  /*0ad0*/  UMOV UR5, 0x3bc79ca1 ;  /* 0x3bc79ca100057882 */ /* 0x000fe40000000000 */
[----:B------:R-:W-:Y:S01]  /*0ae0*/  DMUL R18, R18, UR4 ;  /* 0x0000000412127c28 */ /* 0x000fe20008000000 */
[----:B0-----:R-:W-:-:S09]  /*0af0*/  IMAD.WIDE.U32 R2, R7, UR8, R2 ;  /* 0x0000000807027c25 */ /* 0x001fd2000f8e0002 */
[----:B------:R-:W0:Y:S01]  /*0b00*/  F2F.F32.F64 R19, R18 ;  /* 0x0000001200137310 */ /* 0x000e220000301000 */
[----:B------:R-:W-:Y:S01]  /*0b10*/  IMAD R5, R6, UR8, RZ ;  /* 0x0000000806057c24 */ /* 0x000fe2000f8e02ff */
[----:B-1----:R-:W-:-:S03]  /*0b20*/  LEA R4, P0, R2, UR10, 0x2 ;  /* 0x0000000a02047c11 */ /* 0x002fc6000f8010ff */
[----:B------:R-:W-:-:S05]  /*0b30*/  IMAD.IADD R3, R3, 0x1, R5 ;  /* 0x0000000103037824 */ /* 0x000fca00078e0205 */
[----:B------:R-:W-:-:S05]  /*0b40*/  LEA.HI.X R5, R2, UR11, R3, 0x2, P0 ;  /* 0x0000000b02057c11 */ /* 0x000fca00080f1403 */
[----:B0-----:R-:W-:Y:S01]  /*0b50*/  STG.E desc[UR6][R4.64], R19 ;  /* 0x0000001304007986 */ /* 0x001fe2000c101906 */
[----:B------:R-:W-:Y:S05]  /*0b60*/  EXIT ;  /* 0x000000000000794d */ /* 0x000fea0003800000 */
.L_x_4:
[----:B------:R-:W-:-:S04]  /*0b70*/  ISETP.GE.AND P0, PT, R5, RZ, PT ;  /* 0x000000ff0500720c */ /* 0x000fc80003f06270 */
[----:B------:R-:W-:-:S13]  /*0b80*/  ISETP.GT.OR P0, PT, R4, -0x1, !P0 ;  /* 0xffffffff0400780c */ /* 0x000fda0004704670 */
[----:B------:R-:W-:Y:S05]  /*0b90*/  @P0 BRA `(.L_x_7) ;  /* 0x0000000400340947 */ /* 0x000fea0003800000 */
[----:B------:R-:W0:Y:S02]  /*0ba0*/  LDCU.64 UR4, c[0x0][0x390] ;  /* 0x00007200ff0477ac */ /* 0x000e240008000a00 */
[----:B0-----:R-:W-:Y:S02]  /*0bb0*/  USHF.R.S32.HI UR8, URZ, 0x1f, UR5 ;  /* 0x0000001fff087899 */ /* 0x001fe40008011405 */
[C---:B------:R-:W-:Y:S01]  /*0bc0*/  ISETP.GE.U32.AND P1, PT, R13.reuse, UR5, PT ;  /* 0x000000050d007c0c */ /* 0x040fe2000bf26070 */
[----:B------:R-:W-:Y:S02]  /*0bd0*/  USHF.R.S32.HI UR5, URZ, 0x1f, UR4 ;  /* 0x0000001fff057899 */ /* 0x000fe40008011404 */
[----:B------:R-:W-:Y:S02]  /*0be0*/  ISETP.LT.U32.AND P0, PT, R13, UR4, PT ;  /* 0x000000040d007c0c */ /* 0x000fe4000bf01070 */
[----:B------:R-:W-:-:S04]  /*0bf0*/  ISETP.GE.AND.EX P1, PT, RZ, UR8, PT, P1 ;  /* 0x00000008ff007c0c */ /* 0x000fc8000bf26310 */
[----:B------:R-:W-:-:S13]  /*0c00*/  ISETP.LT.OR.EX P0, PT, RZ, UR5, P1, P0 ;  /* 0x00000005ff007c0c */ /* 0x000fda0008f01700 */
[----:B------:R-:W-:Y:S05]  /*0c10*/  @P0 EXIT ;  /* 0x000000000000094d */ /* 0x000fea0003800000 */
[----:B------:R-:W0:Y:S01]  /*0c20*/  LDCU.64 UR4, c[0x0][0x398] ;  /* 0x00007300ff0477ac */ /* 0x000e220008000a00 */
[----:B------:R-:W-:Y:S01]  /*0c30*/  IMAD.IADD R2, R2, 0x1, R5 ;  /* 0x0000000102027824 */ /* 0x000fe200078e0205 */
[----:B0-----:R-:W-:-:S04]  /*0c40*/  USHF.R.S32.HI UR8, URZ, 0x1f, UR5 ;  /* 0x0000001fff087899 */ /* 0x001fc80008011405 */
[C---:B------:R-:W-:Y:S01]  /*0c50*/  ISETP.GE.U32.AND P1, PT, R2.reuse, UR5, PT ;  /* 0x0000000502007c0c */ /* 0x040fe2000bf26070 */
[----:B------:R-:W-:Y:S02]  /*0c60*/  USHF.R.S32.HI UR5, URZ, 0x1f, UR4 ;  /* 0x0000001fff057899 */ /* 0x000fe40008011404 */
[----:B------:R-:W-:Y:S02]  /*0c70*/  ISETP.LT.U32.AND P0, PT, R2, UR4, PT ;  /* 0x0000000402007c0c */ /* 0x000fe4000bf01070 */
[----:B------:R-:W-:-:S04]  /*0c80*/  ISETP.GE.AND.EX P1, PT, RZ, UR8, PT, P1 ;  /* 0x00000008ff007c0c */ /* 0x000fc8000bf26310 */
[----:B------:R-:W-:-:S13]  /*0c90*/  ISETP.LT.OR.EX P0, PT, RZ, UR5, P1, P0 ;  /* 0x00000005ff007c0c */ /* 0x000fda0008f01700 */
[----:B------:R-:W-:Y:S05]  /*0ca0*/  @P0 EXIT ;  /* 0x000000000000094d */ /* 0x000fea0003800000 */
[----:B------:R-:W0:Y:S01]  /*0cb0*/  LDCU.64 UR4, c[0x0][0x388] ;  /* 0x00007100ff0477ac */ /* 0x000e220008000a00 */
[----:B------:R-:W-:Y:S02]  /*0cc0*/  IADD3 R6, P1, PT, R2, -R5, RZ ;  /* 0x8000000502067210 */ /* 0x000fe40007f3e0ff */
[----:B------:R-:W-:Y:S02]  /*0cd0*/  SHF.R.S32.HI R0, RZ, 0x1f, R4 ;  /* 0x0000001fff007819 */ /* 0x000fe40000011404 */
[----:B------:R-:W-:Y:S01]  /*0ce0*/  IADD3 R5, P0, PT, R13, -R4, RZ ;  /* 0x800000040d057210 */ /* 0x000fe20007f1e0ff */
[----:B------:R-:W-:-:S04]  /*0cf0*/  IMAD.X R7, RZ, RZ, -0x1, P1 ;  /* 0xffffffffff077424 */ /* 0x000fc800008e06ff */
[----:B------:R-:W-:Y:S02]  /*0d00*/  IMAD.X R0, RZ, RZ, ~R0, P0 ;  /* 0x000000ffff007224 */ /* 0x000fe400000e0e00 */
[----:B------:R-:W-:-:S04]  /*0d10*/  IMAD.WIDE.U32 R4, R5, UR9, R6 ;  /* 0x0000000905047c25 */ /* 0x000fc8000f8e0006 */
[----:B------:R-:W-:Y:S01]  /*0d20*/  IMAD R9, R0, UR9, RZ ;  /* 0x0000000900097c24 */ /* 0x000fe2000f8e02ff */
[----:B0-----:R-:W-:-:S03]  /*0d30*/  LEA R8, P0, R4, UR4, 0x3 ;  /* 0x0000000404087c11 */ /* 0x001fc6000f8018ff */
[----:B------:R-:W-:-:S05]  /*0d40*/  IMAD.IADD R5, R5, 0x1, R9 ;  /* 0x0000000105057824 */ /* 0x000fca00078e0209 */
        /* <DEDUP_REMOVED lines=28> */
[----:B------:R-:W-:Y:S01]  /*0f10*/  MOV R0, R10 ;  /* 0x0000000a00007202 */ /* 0x000fe20000000f00 */
[----:B------:R-:W-:Y:S01]  /*0f20*/  IMAD.MOV.U32 R10, RZ, RZ, R16 ;  /* 0x000000ffff0a7224 */ /* 0x000fe200078e0010 */
[----:B------:R-:W-:Y:S01]  /*0f30*/  MOV R14, 0xf80 ;  /* 0x00000f80000e7802 */ /* 0x000fe20000000f00 */
[----:B------:R-:W-:Y:S02]  /*0f40*/  IMAD.MOV.U32 R11, RZ, RZ, R17 ;  /* 0x000000ffff0b7224 */ /* 0x000fe400078e0011 */
[----:B------:R-:W-:Y:S02]  /*0f50*/  IMAD.MOV.U32 R16, RZ, RZ, R6 ;  /* 0x000000ffff107224 */ /* 0x000fe400078e0006 */
[----:B------:R-:W-:-:S07]  /*0f60*/  IMAD.MOV.U32 R17, RZ, RZ, R15 ;  /* 0x000000ffff117224 */ /* 0x000fce00078e000f */
[----:B------:R-:W-:Y:S05]  /*0f70*/  CALL.REL.NOINC `($__internal_0_$__cuda_sm20_dsqrt_rn_f64_mediumpath_v1) ;  /* 0x0000000400607944 */ /* 0x000fea0003c00000 */
.L_x_9:
[----:B------:R-:W-:Y:S05]  /*0f80*/  BSYNC.RECONVERGENT B0 ;  /* 0x0000000000007941 */ /* 0x000fea0003800200 */
.L_x_8:
[----:B------:R-:W0:Y:S01]  /*0f90*/  LDCU UR8, c[0x0][0x3a4] ;  /* 0x00007480ff0877ac */ /* 0x000e220008000800 */
[----:B------:R-:W-:Y:S01]  /*0fa0*/  IMAD.MOV.U32 R3, RZ, RZ, RZ ;  /* 0x000000ffff037224 */ /* 0x000fe200078e00ff */
[----:B------:R-:W1:Y:S01]  /*0fb0*/  LDCU.64 UR10, c[0x0][0x380] ;  /* 0x00007000ff0a77ac */ /* 0x000e620008000a00 */
[----:B------:R-:W-:Y:S01]  /*0fc0*/  UMOV UR4, 0xc924223 ;  /* 0x0c92422300047882 */ /* 0x000fe20000000000 */
[----:B------:R-:W-:Y:S02]  /*0fd0*/  UMOV UR5, 0x3bc79ca1 ;  /* 0x3bc79ca100057882 */ /* 0x000fe40000000000 */
[----:B------:R-:W-:Y:S01]  /*0fe0*/  DMUL R18, R18, UR4 ;  /* 0x0000000412127c28 */ /* 0x000fe20008000000 */
[----:B------:R-:W-:Y:S01]  /*0ff0*/  UMOV UR4, URZ ;  /* 0x000000ff00047c82 */ /* 0x000fe20008000000 */
[----:B0-----:R-:W-:-:S08]  /*1000*/  IMAD.WIDE.U32 R2, R13, UR8, R2 ;  /* 0x000000080d027c25 */ /* 0x001fd0000f8e0002 */
[----:B------:R-:W0:Y:S01]  /*1010*/  F2F.F32.F64 R19, R18 ;  /* 0x0000001200137310 */ /* 0x000e220000301000 */
[----:B------:R-:W-:Y:S01]  /*1020*/  VIADD R3, R3, UR4 ;  /* 0x0000000403037c36 */ /* 0x000fe20008000000 */
[----:B-1----:R-:W-:-:S04]  /*1030*/  LEA R4, P0, R2, UR10, 0x2 ;  /* 0x0000000a02047c11 */ /* 0x002fc8000f8010ff */
[----:B------:R-:W-:-:S05]  /*1040*/  LEA.HI.X R5, R2, UR11, R3, 0x2, P0 ;  /* 0x0000000b02057c11 */ /* 0x000fca00080f1403 */
[----:B0-----:R-:W-:Y:S01]  /*1050*/  STG.E desc[UR6][R4.64], R19 ;  /* 0x0000001304007986 */ /* 0x001fe2000c101906 */
[----:B------:R-:W-:Y:S05]  /*1060*/  EXIT ;  /* 0x000000000000794d */ /* 0x000fea0003800000 */
.L_x_7:
        /* <DEDUP_REMOVED lines=8> */
[----:B------:R-:W0:Y:S02]  /*10f0*/  LDCU.64 UR4, c[0x0][0x398] ;  /* 0x00007300ff0477ac */ /* 0x000e240008000a00 */
[----:B0-----:R-:W-:-:S04]  /*1100*/  ISETP.GE.AND P0, PT, R2, UR5, PT ;  /* 0x0000000502007c0c */ /* 0x001fc8000bf06270 */
[----:B------:R-:W-:-:S13]  /*1110*/  ISETP.LT.OR P0, PT, R2, UR4, P0 ;  /* 0x0000000402007c0c */ /* 0x000fda0008701670 */
[----:B------:R-:W-:Y:S05]  /*1120*/  @P0 EXIT ;  /* 0x000000000000094d */ /* 0x000fea0003800000 */
[----:B------:R-:W0:Y:S01]  /*1130*/  LDCU.64 UR4, c[0x0][0x388] ;  /* 0x00007100ff0477ac */ /* 0x000e220008000a00 */
[----:B------:R-:W-:Y:S02]  /*1140*/  SHF.R.S32.HI R7, RZ, 0x1f, R5 ;  /* 0x0000001fff077819 */ /* 0x000fe40000011405 */
[----:B------:R-:W-:Y:S02]  /*1150*/  IADD3 R6, P1, PT, R2, -R5, RZ ;  /* 0x8000000502067210 */ /* 0x000fe40007f3e0ff */
[----:B------:R-:W-:Y:S02]  /*1160*/  SHF.R.S32.HI R0, RZ, 0x1f, R4 ;  /* 0x0000001fff007819 */ /* 0x000fe40000011404 */
[----:B------:R-:W-:Y:S01]  /*1170*/  IADD3 R5, P0, PT, R13, -R4, RZ ;  /* 0x800000040d057210 */ /* 0x000fe20007f1e0ff */
[----:B------:R-:W-:-:S04]  /*1180*/  IMAD.X R7, RZ, RZ, ~R7, P1 ;  /* 0x000000ffff077224 */ /* 0x000fc800008e0e07 */
        /* <DEDUP_REMOVED lines=16> */
[----:B------:R-:W-:Y:S01]  /*1290*/  IMAD.MOV.U32 R10, RZ, RZ, 0x0 ;  /* 0x00000000ff0a7424 */ /* 0x000fe200078e00ff */
[----:B------:R-:W-:-:S06]  /*12a0*/  MOV R11, 0x3fd80000 ;  /* 0x3fd80000000b7802 */ /* 0x000fcc0000000f00 */
        /* <DEDUP_REMOVED lines=19> */
[----:B------:R-:W-:Y:S02]  /*13e0*/  IMAD.MOV.U32 R16, RZ, RZ, R6 ;  /* 0x000000ffff107224 */ /* 0x000fe400078e0006 */
[----:B------:R-:W-:-:S07]  /*13f0*/  IMAD.MOV.U32 R17, RZ, RZ, R15 ;  /* 0x000000ffff117224 */ /* 0x000fce00078e000f */
[----:B------:R-:W-:Y:S05]  /*1400*/  CALL.REL.NOINC `($__internal_0_$__cuda_sm20_dsqrt_rn_f64_mediumpath_v1) ;  /* 0x00000000003c7944 */ /* 0x000fea0003c00000 */
.L_x_11:
[----:B------:R-:W-:Y:S05]  /*1410*/  BSYNC.RECONVERGENT B0 ;  /* 0x0000000000007941 */ /* 0x000fea0003800200 */
.L_x_10:
        /* <DEDUP_REMOVED lines=14> */
        .weak           $__internal_0_$__cuda_sm20_dsqrt_rn_f64_mediumpath_v1
        .type           $__internal_0_$__cuda_sm20_dsqrt_rn_f64_mediumpath_v1,@function
        .size           $__internal_0_$__cuda_sm20_dsqrt_rn_f64_mediumpath_v1,(.L_x_17 - $__internal_0_$__cuda_sm20_dsqrt_rn_f64_mediumpath_v1)
$__internal_0_$__cuda_sm20_dsqrt_rn_f64_mediumpath_v1:
[----:B------:R-:W-:Y:S01]  /*1500*/  ISETP.GE.U32.AND P0, PT, R16, -0x3400000, PT ;  /* 0xfcc000001000780c */ /* 0x000fe20003f06070 */
[----:B------:R-:W-:Y:S01]  /*1510*/  BSSY.RECONVERGENT B1, `(.L_x_12) ;  /* 0x0000024000017945 */ /* 0x000fe20003800200 */
[----:B------:R-:W-:-:S11]  /*1520*/  IMAD.MOV.U32 R16, RZ, RZ, R0 ;  /* 0x000000ffff107224 */ /* 0x000fd600078e0000 */
[----:B------:R-:W-:Y:S05]  /*1530*/  @!P0 BRA `(.L_x_13) ;  /* 0x0000000000208947 */ /* 0x000fea0003800000 */
[----:B------:R-:W-:-:S10]  /*1540*/  DFMA.RM R10, R10, R16, R8 ;  /* 0x000000100a0a722b */ /* 0x000fd40000004008 */
[----:B------:R-:W-:-:S05]  /*1550*/  IADD3 R8, P0, PT, R10, 0x1, RZ ;  /* 0x000000010a087810 */ /* 0x000fca0007f1e0ff */
[----:B------:R-:W-:-:S06]  /*1560*/  IMAD.X R9, RZ, RZ, R11, P0 ;  /* 0x000000ffff097224 */ /* 0x000fcc00000e060b */
[----:B------:R-:W-:-:S08]  /*1570*/  DFMA.RP R4, -R10, R8, R4 ;  /* 0x000000080a04722b */ /* 0x000fd00000008104 */
[----:B------:R-:W-:-:S06]  /*1580*/  DSETP.GT.AND P0, PT, R4, RZ, PT ;  /* 0x000000ff0400722a */ /* 0x000fcc0003f04000 */
[----:B------:R-:W-:Y:S02]  /*1590*/  FSEL R8, R8, R10, P0 ;  /* 0x0000000a08087208 */ /* 0x000fe40000000000 */
[----:B------:R-:W-:Y:S01]  /*15a0*/  FSEL R9, R9, R11, P0 ;  /* 0x0000000b09097208 */ /* 0x000fe20000000000 */
[----:B------:R-:W-:Y:S06]  /*15b0*/  BRA `(.L_x_14) ;  /* 0x0000000000647947 */ /* 0x000fec0003800000 */
.L_x_13:
[----:B------:R-:W-:-:S14]  /*15c0*/  DSETP.NE.AND P0, PT, R4, RZ, PT ;  /* 0x000000ff0400722a */ /* 0x000fdc0003f05000 */
[----:B------:R-:W-:Y:S05]  /*15d0*/  @!P0 BRA `(.L_x_15) ;  /* 0x0000000000588947 */ /* 0x000fea0003800000 */
[----:B------:R-:W-:-:S13]  /*15e0*/  ISETP.GE.AND P0, PT, R5, RZ, PT ;  /* 0x000000ff0500720c */ /* 0x000fda0003f06270 */
[----:B------:R-:W-:Y:S01]  /*15f0*/  @!P0 MOV R8, 0x0 ;  /* 0x0000000000088802 */ /* 0x000fe20000000f00 */
[----:B------:R-:W-:Y:S01]  /*1600*/  @!P0 IMAD.MOV.U32 R9, RZ, RZ, -0x80000 ;  /* 0xfff80000ff098424 */ /* 0x000fe200078e00ff */
[----:B------:R-:W-:Y:S06]  /*1610*/  @!P0 BRA `(.L_x_14) ;  /* 0x00000000004c8947 */ /* 0x000fec0003800000 */
[----:B------:R-:W-:-:S13]  /*1620*/  ISETP.GT.AND P0, PT, R5, 0x7fefffff, PT ;  /* 0x7fefffff0500780c */ /* 0x000fda0003f04270 */
[----:B------:R-:W-:Y:S05]  /*1630*/  @P0 BRA `(.L_x_15) ;  /* 0x0000000000400947 */ /* 0x000fea0003800000 */
[----:B------:R-:W-:Y:S01]  /*1640*/  DMUL R4, R4, 8.11296384146066816958e+31 ;  /* 0x4690000004047828 */ /* 0x000fe20000000000 */
[----:B------:R-:W-:Y:S02]  /*1650*/  IMAD.MOV.U32 R8, RZ, RZ, RZ ;  /* 0x000000ffff087224 */ /* 0x000fe400078e00ff */
[----:B------:R-:W-:Y:S02]  /*1660*/  IMAD.MOV.U32 R16, RZ, RZ, 0x0 ;  /* 0x00000000ff107424 */ /* 0x000fe400078e00ff */
[----:B------:R-:W-:Y:S01]  /*1670*/  IMAD.MOV.U32 R17, RZ, RZ, 0x3fd80000 ;  /* 0x3fd80000ff117424 */ /* 0x000fe200078e00ff */
[----:B------:R-:W0:Y:S02]  /*1680*/  MUFU.RSQ64H R9, R5 ;  /* 0x0000000500097308 */ /* 0x000e240000001c00 */
[----:B0-----:R-:W-:-:S08]  /*1690*/  DMUL R10, R8, R8 ;  /* 0x00000008080a7228 */ /* 0x001fd00000000000 */
[----:B------:R-:W-:-:S08]  /*16a0*/  DFMA R10, R4, -R10, 1 ;  /* 0x3ff00000040a742b */ /* 0x000fd0000000080a */
[----:B------:R-:W-:Y:S02]  /*16b0*/  DFMA R16, R10, R16, 0.5 ;  /* 0x3fe000000a10742b */ /* 0x000fe40000000010 */
[----:B------:R-:W-:-:S08]  /*16c0*/  DMUL R10, R8, R10 ;  /* 0x0000000a080a7228 */ /* 0x000fd00000000000 */
[----:B------:R-:W-:-:S08]  /*16d0*/  DFMA R10, R16, R10, R8 ;  /* 0x0000000a100a722b */ /* 0x000fd00000000008 */
[----:B------:R-:W-:Y:S02]  /*16e0*/  DMUL R8, R4, R10 ;  /* 0x0000000a04087228 */ /* 0x000fe40000000000 */
[----:B------:R-:W-:-:S06]  /*16f0*/  VIADD R11, R11, 0xfff00000 ;  /* 0xfff000000b0b7836 */ /* 0x000fcc0000000000 */
[----:B------:R-:W-:-:S08]  /*1700*/  DFMA R16, R8, -R8, R4 ;  /* 0x800000080810722b */ /* 0x000fd00000000004 */
[----:B------:R-:W-:-:S10]  /*1710*/  DFMA R8, R10, R16, R8 ;  /* 0x000000100a08722b */ /* 0x000fd40000000008 */
[----:B------:R-:W-:Y:S01]  /*1720*/  VIADD R9, R9, 0xfcb00000 ;  /* 0xfcb0000009097836 */ /* 0x000fe20000000000 */
[----:B------:R-:W-:Y:S06]  /*1730*/  BRA `(.L_x_14) ;  /* 0x0000000000047947 */ /* 0x000fec0003800000 */
.L_x_15:
[----:B------:R-:W-:-:S11]  /*1740*/  DADD R8, R4, R4 ;  /* 0x0000000004087229 */ /* 0x000fd60000000004 */
.L_x_14:
[----:B------:R-:W-:Y:S05]  /*1750*/  BSYNC.RECONVERGENT B1 ;  /* 0x0000000000017941 */ /* 0x000fea0003800200 */
.L_x_12:
[----:B------:R-:W-:Y:S02]  /*1760*/  IMAD.MOV.U32 R4, RZ, RZ, R14 ;  /* 0x000000ffff047224 */ /* 0x000fe400078e000e */
[----:B------:R-:W-:Y:S02]  /*1770*/  IMAD.MOV.U32 R5, RZ, RZ, 0x0 ;  /* 0x00000000ff057424 */ /* 0x000fe400078e00ff */
[----:B------:R-:W-:Y:S02]  /*1780*/  IMAD.MOV.U32 R18, RZ, RZ, R8 ;  /* 0x000000ffff127224 */ /* 0x000fe400078e0008 */
[----:B------:R-:W-:Y:S01]  /*1790*/  IMAD.MOV.U32 R19, RZ, RZ, R9 ;  /* 0x000000ffff137224 */ /* 0x000fe200078e0009 */
[----:B------:R-:W-:Y:S06]  /*17a0*/  RET.REL.NODEC R4 `(imshiftap) ;  /* 0xffffffe804147950 */ /* 0x000fec0003c3ffff */
.L_x_16:
[----:B------:R-:W-:-:S00]  /*17b0*/  BRA `(.L_x_16) ;  /* 0xfffffffc00fc7947 */ /* 0x000fc0000383ffff */
[----:B------:R-:W-:-:S00]  /*17c0*/  NOP ;  /* 0x0000000000007918 */ /* 0x000fc00000000000 */
        /* <DEDUP_REMOVED lines=11> */
.L_x_17:


//--------------------- .nv.shared.reserved.0     --------------------------
	.section	.nv.shared.reserved.0,"aw",@nobits
	.weak		__nv_reservedSMEM_offset_0_alias
	.size		__nv_reservedSMEM_offset_0_alias, 0, 64
	.other		__nv_reservedSMEM_offset_0_alias,@"STO_CUDA_RESERVED_SHARED STV_DEFAULT"
__nv_reservedSMEM_offset_0_alias:
	.zero		0
	.zero		64


//--------------------- .nv.constant0.imshiftap   --------------------------
	.section	.nv.constant0.imshiftap,"a",@progbits
	.sectionflags	@""
	.align	4
.nv.constant0.imshiftap:
	.zero		948


//--------------------- SYMBOLS --------------------------

	.type		.nv.reservedSmem.offset0,@object
	.size		.nv.reservedSmem.offset0,0x4
